	.headerflags	@"EF_CUDA_TEXMODE_UNIFIED EF_CUDA_64BIT_ADDRESS EF_CUDA_ACCELERATORS EF_CUDA_SM90 EF_CUDA_VIRTUAL_SM(EF_CUDA_SM90)"
	.elftype	@"ET_EXEC"


//--------------------- .nv.info                  --------------------------
	.section	.nv.info,"",@"SHT_CUDA_INFO"
	.align	4


	//----- nvinfo : EIATTR_REGCOUNT
	.align		4
        /*0000*/ 	.byte	0x04, 0x2f
        /*0002*/ 	.short	(.L_3 - .L_2)
	.align		4
.L_2:
        /*0004*/ 	.word	index@(triton_poi_fused__native_batch_norm_legit_no_training_relu_34)
        /*0008*/ 	.word	0x00000020


	//----- nvinfo : EIATTR_MIN_STACK_SIZE
	.align		4
.L_3:
        /*000c*/ 	.byte	0x04, 0x12
        /*000e*/ 	.short	(.L_5 - .L_4)
	.align		4
.L_4:
        /*0010*/ 	.word	index@(triton_poi_fused__native_batch_norm_legit_no_training_relu_34)
        /*0014*/ 	.word	0x00000000


	//----- nvinfo : EIATTR_FRAME_SIZE
	.align		4
.L_5:
        /*0018*/ 	.byte	0x04, 0x11
        /*001a*/ 	.short	(.L_7 - .L_6)
	.align		4
.L_6:
        /*001c*/ 	.word	index@(triton_poi_fused__native_batch_norm_legit_no_training_relu_34)
        /*0020*/ 	.word	0x00000000


	//----- nvinfo : EIATTR_MIN_STACK_SIZE
	.align		4
.L_7:
        /*0024*/ 	.byte	0x04, 0x12
        /*0026*/ 	.short	(.L_9 - .L_8)
	.align		4
.L_8:
        /*0028*/ 	.word	index@(triton_poi_fused__native_batch_norm_legit_no_training_relu_34)
        /*002c*/ 	.word	0x00000000
.L_9:


//--------------------- .nv.info.triton_poi_fused__native_batch_norm_legit_no_training_relu_34 --------------------------
	.section	.nv.info.triton_poi_fused__native_batch_norm_legit_no_training_relu_34,"",@"SHT_CUDA_INFO"
	.sectionflags	@""
	.align	4


	//----- nvinfo : EIATTR_CUDA_API_VERSION
	.align		4
        /*0000*/ 	.byte	0x04, 0x37
        /*0002*/ 	.short	(.L_11 - .L_10)
.L_10:
        /*0004*/ 	.word	0x0000007c


	//----- nvinfo : EIATTR_KPARAM_INFO
	.align		4
.L_11:
        /*0008*/ 	.byte	0x04, 0x17
        /*000a*/ 	.short	(.L_13 - .L_12)
.L_12:
        /*000c*/ 	.word	0x00000000
        /*0010*/ 	.short	0x0007
        /*0012*/ 	.short	0x0034
        /*0014*/ 	.byte	0x00, 0xf0, 0x11, 0x00


	//----- nvinfo : EIATTR_KPARAM_INFO
	.align		4
.L_13:
        /*0018*/ 	.byte	0x04, 0x17
        /*001a*/ 	.short	(.L_15 - .L_14)
.L_14:
        /*001c*/ 	.word	0x00000000
        /*0020*/ 	.short	0x0006
        /*0022*/ 	.short	0x0030
        /*0024*/ 	.byte	0x00, 0xf0, 0x11, 0x00


	//----- nvinfo : EIATTR_KPARAM_INFO
	.align		4
.L_15:
        /*0028*/ 	.byte	0x04, 0x17
        /*002a*/ 	.short	(.L_17 - .L_16)
.L_16:
        /*002c*/ 	.word	0x00000000
        /*0030*/ 	.short	0x0005
        /*0032*/ 	.short	0x0028
        /*0034*/ 	.byte	0x00, 0xf4, 0x21, 0x00


	//----- nvinfo : EIATTR_KPARAM_INFO
	.align		4
.L_17:
        /*0038*/ 	.byte	0x04, 0x17
        /*003a*/ 	.short	(.L_19 - .L_18)
.L_18:
        /*003c*/ 	.word	0x00000000
        /*0040*/ 	.short	0x0004
        /*0042*/ 	.short	0x0020
        /*0044*/ 	.byte	0x00, 0xf4, 0x21, 0x00


	//----- nvinfo : EIATTR_KPARAM_INFO
	.align		4
.L_19:
        /*0048*/ 	.byte	0x04, 0x17
        /*004a*/ 	.short	(.L_21 - .L_20)
.L_20:
        /*004c*/ 	.word	0x00000000
        /*0050*/ 	.short	0x0003
        /*0052*/ 	.short	0x0018
        /*0054*/ 	.byte	0x00, 0xf4, 0x21, 0x00


	//----- nvinfo : EIATTR_KPARAM_INFO
	.align		4
.L_21:
        /*0058*/ 	.byte	0x04, 0x17
        /*005a*/ 	.short	(.L_23 - .L_22)
.L_22:
        /*005c*/ 	.word	0x00000000
        /*0060*/ 	.short	0x0002
        /*0062*/ 	.short	0x0010
        /*0064*/ 	.byte	0x00, 0xf4, 0x21, 0x00


	//----- nvinfo : EIATTR_KPARAM_INFO
	.align		4
.L_23:
        /*0068*/ 	.byte	0x04, 0x17
        /*006a*/ 	.short	(.L_25 - .L_24)
.L_24:
        /*006c*/ 	.word	0x00000000
        /*0070*/ 	.short	0x0001
        /*0072*/ 	.short	0x0008
        /*0074*/ 	.byte	0x00, 0xf4, 0x21, 0x00


	//----- nvinfo : EIATTR_KPARAM_INFO
	.align		4
.L_25:
        /*0078*/ 	.byte	0x04, 0x17
        /*007a*/ 	.short	(.L_27 - .L_26)
.L_26:
        /*007c*/ 	.word	0x00000000
        /*0080*/ 	.short	0x0000
        /*0082*/ 	.short	0x0000
        /*0084*/ 	.byte	0x00, 0xf4, 0x21, 0x00


	//----- nvinfo : EIATTR_SPARSE_MMA_MASK
	.align		4
.L_27:
        /*0088*/ 	.byte	0x03, 0x50
        /*008a*/ 	.short	0x0000


	//----- nvinfo : EIATTR_MAXREG_COUNT
	.align		4
        /*008c*/ 	.byte	0x03, 0x1b
        /*008e*/ 	.short	0x00ff


	//----- nvinfo : EIATTR_EXIT_INSTR_OFFSETS
	.align		4
        /*0090*/ 	.byte	0x04, 0x1c
        /*0092*/ 	.short	(.L_29 - .L_28)


	//   ....[0]....
.L_28:
        /*0094*/ 	.word	0x00000bb0


	//   ....[1]....
        /*0098*/ 	.word	0x00000c80


	//----- nvinfo : EIATTR_REQNTID
	.align		4
.L_29:
        /*009c*/ 	.byte	0x04, 0x10
        /*009e*/ 	.short	(.L_31 - .L_30)
.L_30:
        /*00a0*/ 	.word	0x00000080
        /*00a4*/ 	.word	0x00000001
        /*00a8*/ 	.word	0x00000001


	//----- nvinfo : EIATTR_CBANK_PARAM_SIZE
	.align		4
.L_31:
        /*00ac*/ 	.byte	0x03, 0x19
        /*00ae*/ 	.short	0x0038


	//----- nvinfo : EIATTR_PARAM_CBANK
	.align		4
        /*00b0*/ 	.byte	0x04, 0x0a
        /*00b2*/ 	.short	(.L_33 - .L_32)
	.align		4
.L_32:
        /*00b4*/ 	.word	index@(.nv.constant0.triton_poi_fused__native_batch_norm_legit_no_training_relu_34)
        /*00b8*/ 	.short	0x0210
        /*00ba*/ 	.short	0x0038


	//----- nvinfo : EIATTR_SW_WAR
	.align		4
.L_33:
        /*00bc*/ 	.byte	0x04, 0x36
        /*00be*/ 	.short	(.L_35 - .L_34)
.L_34:
        /*00c0*/ 	.word	0x00000008
.L_35:


//--------------------- .nv.callgraph             --------------------------
	.section	.nv.callgraph,"",@"SHT_CUDA_CALLGRAPH"
	.align	4
	.sectionentsize	8
	.align		4
        /*0000*/ 	.word	0x00000000
	.align		4
        /*0004*/ 	.word	0xffffffff
	.align		4
        /*0008*/ 	.word	0x00000000
	.align		4
        /*000c*/ 	.word	0xfffffffe
	.align		4
        /*0010*/ 	.word	0x00000000
	.align		4
        /*0014*/ 	.word	0xfffffffd
	.align		4
        /*0018*/ 	.word	0x00000000
	.align		4
        /*001c*/ 	.word	0xfffffffc


//--------------------- .nv.constant4             --------------------------
	.section	.nv.constant4,"a",@progbits
	.align	8
	.align		8
.nv.constant4:
        /*0000*/ 	.dword	_$_str
	.align		8
        /*0008*/ 	.dword	_$_str_$_2


//--------------------- .text.triton_poi_fused__native_batch_norm_legit_no_training_relu_34 --------------------------
	.section	.text.triton_poi_fused__native_batch_norm_legit_no_training_relu_34,"ax",@progbits
	.sectionflags	@"SHF_BARRIERS=1"
	.align	128
        .global         triton_poi_fused__native_batch_norm_legit_no_training_relu_34
        .type           triton_poi_fused__native_batch_norm_legit_no_training_relu_34,@function
        .size           triton_poi_fused__native_batch_norm_legit_no_training_relu_34,(.L_x_1 - triton_poi_fused__native_batch_norm_legit_no_training_relu_34)
        .other          triton_poi_fused__native_batch_norm_legit_no_training_relu_34,@"STO_CUDA_ENTRY STV_DEFAULT"
triton_poi_fused__native_batch_norm_legit_no_training_relu_34:
.text.triton_poi_fused__native_batch_norm_legit_no_training_relu_34:
[----:B------:R-:W0:Y:S01]  /*0000*/  LDC R1, c[0x0][0x28] ;  /* 0x00000a00ff017b82 */ /* 0x000e220000000800 */
[----:B------:R-:W1:Y:S07]  /*0010*/  S2R R2, SR_CTAID.Y ;  /* 0x0000000000027919 */ /* 0x000e6e0000002600 */
[----:B------:R-:W2:Y:S01]  /*0020*/  LDC.64 R8, c[0x0][0x220] ;  /* 0x00008800ff087b82 */ /* 0x000ea20000000a00 */
[----:B------:R-:W-:Y:S01]  /*0030*/  CS2R R6, SRZ ;  /* 0x0000000000067805 */ /* 0x000fe2000001ff00 */
[----:B------:R-:W-:Y:S01]  /*0040*/  ULDC.64 UR6, c[0x0][0x208] ;  /* 0x0000820000067ab9 */ /* 0x000fe20000000a00 */
[----:B------:R-:W3:Y:S01]  /*0050*/  S2R R10, SR_TID.X ;  /* 0x00000000000a7919 */ /* 0x000ee20000002100 */
[----:B------:R-:W4:Y:S04]  /*0060*/  S2R R11, SR_CTAID.X ;  /* 0x00000000000b7919 */ /* 0x000f280000002500 */
[----:B------:R-:W5:Y:S08]  /*0070*/  LDC.64 R22, c[0x0][0x210] ;  /* 0x00008400ff167b82 */ /* 0x000f700000000a00 */
[----:B------:R-:W4:Y:S01]  /*0080*/  LDC.64 R26, c[0x0][0x218] ;  /* 0x00008600ff1a7b82 */ /* 0x000f220000000a00 */
[----:B-1----:R-:W-:-:S02]  /*0090*/  IMAD.SHL.U32 R2, R2, 0x20, RZ ;  /* 0x0000002002027824 */ /* 0x002fc400078e00ff */
[----:B---3--:R-:W-:-:S05]  /*00a0*/  IMAD.SHL.U32 R3, R10, 0x4, RZ ;  /* 0x000000040a037824 */ /* 0x008fca00078e00ff */
[----:B------:R-:W-:-:S04]  /*00b0*/  LOP3.LUT R20, R2, 0x1c, R3, 0xf8, !PT ;  /* 0x0000001c02147812 */ /* 0x000fc800078ef803 */
[C---:B------:R-:W-:Y:S01]  /*00c0*/  ISETP.GE.AND P0, PT, R20.reuse, 0x600, PT ;  /* 0x000006001400780c */ /* 0x040fe20003f06270 */
[----:B------:R-:W-:-:S05]  /*00d0*/  IMAD.HI R0, R20, 0x2aaaaaab, RZ ;  /* 0x2aaaaaab14007827 */ /* 0x000fca00078e02ff */
[----:B------:R-:W-:-:S04]  /*00e0*/  SHF.R.U32.HI R5, RZ, 0x1f, R0 ;  /* 0x0000001fff057819 */ /* 0x000fc80000011600 */
[----:B------:R-:W-:Y:S02]  /*00f0*/  LEA.HI.SX32 R13, R0, R5, 0x1a ;  /* 0x00000005000d7211 */ /* 0x000fe400078fd2ff */
[----:B------:R-:W-:-:S03]  /*0100*/  CS2R R4, SRZ ;  /* 0x0000000000047805 */ /* 0x000fc6000001ff00 */
[----:B------:R-:W-:-:S04]  /*0110*/  IMAD R20, R13, -0x180, R20 ;  /* 0xfffffe800d147824 */ /* 0x000fc800078e0214 */
[----:B--2---:R-:W-:-:S05]  /*0120*/  IMAD.WIDE R8, R20, 0x4, R8 ;  /* 0x0000000414087825 */ /* 0x004fca00078e0208 */
[----:B------:R1:W2:Y:S01]  /*0130*/  @!P0 LDG.E.EL.128 R4, desc[UR6][R8.64] ;  /* 0x0000000608048981 */ /* 0x0002a2000c2e1d00 */
[----:B------:R-:W-:Y:S01]  /*0140*/  SHF.R.U32.HI R21, RZ, 0x3, R10 ;  /* 0x00000003ff157819 */ /* 0x000fe2000001160a */
[----:B----4-:R-:W-:Y:S01]  /*0150*/  IMAD.SHL.U32 R0, R11, 0x20, RZ ;  /* 0x000000200b007824 */ /* 0x010fe200078e00ff */
[----:B------:R-:W-:Y:S01]  /*0160*/  CS2R R14, SRZ ;  /* 0x00000000000e7805 */ /* 0x000fe2000001ff00 */
[----:B------:R-:W-:Y:S01]  /*0170*/  IMAD R13, R13, 0x54600, R20 ;  /* 0x000546000d0d7824 */ /* 0x000fe200078e0214 */
[----:B------:R-:W-:Y:S02]  /*0180*/  SGXT.U32 R21, R21, 0x4 ;  /* 0x000000041515781a */ /* 0x000fe40000000000 */
[----:B------:R-:W-:Y:S01]  /*0190*/  CS2R R18, SRZ ;  /* 0x0000000000127805 */ /* 0x000fe2000001ff00 */
[----:B0-----:R-:W-:Y:S01]  /*01a0*/  IMAD.WIDE R26, R20, 0x4, R26 ;  /* 0x00000004141a7825 */ /* 0x001fe200078e021a */
[----:B------:R-:W-:Y:S02]  /*01b0*/  LOP3.LUT R10, R0, R21, RZ, 0xfc, !PT ;  /* 0x00000015000a7212 */ /* 0x000fe400078efcff */
[----:B-1----:R-:W-:-:S02]  /*01c0*/  CS2R R8, SRZ ;  /* 0x0000000000087805 */ /* 0x002fc4000001ff00 */
[----:B------:R-:W-:Y:S02]  /*01d0*/  LOP3.LUT R11, R0, 0x10, R21, 0xfe, !PT ;  /* 0x00000010000b7812 */ /* 0x000fe400078efe15 */
[C---:B------:R-:W-:Y:S01]  /*01e0*/  ISETP.LT.AND P1, PT, R10.reuse, 0x384, !P0 ;  /* 0x000003840a00780c */ /* 0x040fe20004721270 */
[--C-:B------:R-:W-:Y:S01]  /*01f0*/  IMAD R25, R10, 0x180, R13.reuse ;  /* 0x000001800a197824 */ /* 0x100fe200078e020d */
[C---:B------:R-:W-:Y:S01]  /*0200*/  ISETP.LT.AND P2, PT, R11.reuse, 0x384, !P0 ;  /* 0x000003840b00780c */ /* 0x040fe20004741270 */
[----:B------:R-:W-:Y:S01]  /*0210*/  IMAD R17, R11, 0x180, R13 ;  /* 0x000001800b117824 */ /* 0x000fe200078e020d */
[----:B------:R-:W-:Y:S01]  /*0220*/  CS2R R10, SRZ ;  /* 0x00000000000a7805 */ /* 0x000fe2000001ff00 */
[----:B-----5:R-:W-:Y:S01]  /*0230*/  IMAD.WIDE R24, R25, 0x4, R22 ;  /* 0x0000000419187825 */ /* 0x020fe200078e0216 */
[----:B------:R-:W-:-:S03]  /*0240*/  CS2R R12, SRZ ;  /* 0x00000000000c7805 */ /* 0x000fc6000001ff00 */
[----:B------:R-:W-:Y:S01]  /*0250*/  IMAD.WIDE R22, R17, 0x4, R22 ;  /* 0x0000000411167825 */ /* 0x000fe200078e0216 */
[----:B------:R-:W-:Y:S02]  /*0260*/  CS2R R16, SRZ ;  /* 0x0000000000107805 */ /* 0x000fe4000001ff00 */
[----:B------:R0:W3:Y:S04]  /*0270*/  @!P0 LDG.E.EL.128 R12, desc[UR6][R26.64] ;  /* 0x000000061a0c8981 */ /* 0x0000e8000c2e1d00 */
[----:B------:R1:W3:Y:S04]  /*0280*/  @P1 LDG.E.EL.128 R8, desc[UR6][R24.64] ;  /* 0x0000000618081981 */ /* 0x0002e8000c2e1d00 */
[----:B------:R3:W4:Y:S01]  /*0290*/  @P2 LDG.E.EL.128 R16, desc[UR6][R22.64] ;  /* 0x0000000616102981 */ /* 0x000722000c2e1d00 */
[----:B0-----:R-:W0:Y:S01]  /*02a0*/  LDC.64 R26, c[0x0][0x228] ;  /* 0x00008a00ff1a7b82 */ /* 0x001e220000000a00 */
[----:B--2---:R-:W-:-:S06]  /*02b0*/  FADD R28, R4, 0.0010000000474974513054 ;  /* 0x3a83126f041c7421 */ /* 0x004fcc0000000000 */
[----:B------:R-:W2:Y:S01]  /*02c0*/  MUFU.SQRT R28, R28 ;  /* 0x0000001c001c7308 */ /* 0x000ea20000002000 */
[----:B------:R-:W-:Y:S01]  /*02d0*/  FADD R7, R7, 0.0010000000474974513054 ;  /* 0x3a83126f07077421 */ /* 0x000fe20000000000 */
[----:B------:R-:W-:Y:S01]  /*02e0*/  FADD R6, R6, 0.0010000000474974513054 ;  /* 0x3a83126f06067421 */ /* 0x000fe20000000000 */
[----:B------:R-:W-:-:S05]  /*02f0*/  FADD R5, R5, 0.0010000000474974513054 ;  /* 0x3a83126f05057421 */ /* 0x000fca0000000000 */
[----:B------:R-:W5:Y:S01]  /*0300*/  MUFU.SQRT R7, R7 ;  /* 0x0000000700077308 */ /* 0x000f620000002000 */
[----:B--2---:R-:W-:-:S07]  /*0310*/  FSETP.GT.AND P6, PT, R28, 8.50705917302346158658e+37, PT ;  /* 0x7e8000001c00780b */ /* 0x004fce0003fc4000 */
[----:B-1----:R-:W1:Y:S01]  /*0320*/  MUFU.SQRT R25, R6 ;  /* 0x0000000600197308 */ /* 0x002e620000002000 */
[----:B------:R-:W-:Y:S01]  /*0330*/  FSETP.GEU.AND P1, PT, R28, 1.175494350822287508e-38, PT ;  /* 0x008000001c00780b */ /* 0x000fe20003f2e000 */
[----:B------:R-:W-:-:S06]  /*0340*/  IMAD.MOV.U32 R4, RZ, RZ, 0x3e800000 ;  /* 0x3e800000ff047424 */ /* 0x000fcc00078e00ff */
[----:B------:R-:W2:Y:S01]  /*0350*/  MUFU.SQRT R29, R5 ;  /* 0x00000005001d7308 */ /* 0x000ea20000002000 */
[----:B------:R-:W-:Y:S01]  /*0360*/  FSEL R24, R4, 1, P6 ;  /* 0x3f80000004187808 */ /* 0x000fe20003000000 */
[----:B------:R-:W-:Y:S01]  /*0370*/  @P6 FMUL R28, R28, 0.25 ;  /* 0x3e8000001c1c6820 */ /* 0x000fe20000400000 */
[----:B-----5:R-:W-:Y:S02]  /*0380*/  FSETP.GT.AND P6, PT, R7, 8.50705917302346158658e+37, PT ;  /* 0x7e8000000700780b */ /* 0x020fe40003fc4000 */
[----:B-1----:R-:W-:Y:S01]  /*0390*/  FSETP.GT.AND P4, PT, R25, 8.50705917302346158658e+37, PT ;  /* 0x7e8000001900780b */ /* 0x002fe20003f84000 */
[----:B------:R-:W-:Y:S01]  /*03a0*/  @!P1 FMUL R28, R28, 16777216 ;  /* 0x4b8000001c1c9820 */ /* 0x000fe20000400000 */
[----:B------:R-:W-:Y:S01]  /*03b0*/  @!P1 FMUL R24, R24, 16777216 ;  /* 0x4b80000018189820 */ /* 0x000fe20000400000 */
[----:B------:R-:W-:Y:S02]  /*03c0*/  FSETP.GEU.AND P1, PT, R7, 1.175494350822287508e-38, PT ;  /* 0x008000000700780b */ /* 0x000fe40003f2e000 */
[----:B------:R-:W-:-:S02]  /*03d0*/  FSETP.GEU.AND P5, PT, R25, 1.175494350822287508e-38, PT ;  /* 0x008000001900780b */ /* 0x000fc40003fae000 */
[C---:B--2---:R-:W-:Y:S02]  /*03e0*/  FSETP.GT.AND P2, PT, R29.reuse, 8.50705917302346158658e+37, PT ;  /* 0x7e8000001d00780b */ /* 0x044fe40003f44000 */
[----:B------:R-:W-:Y:S01]  /*03f0*/  FSETP.GEU.AND P3, PT, R29, 1.175494350822287508e-38, PT ;  /* 0x008000001d00780b */ /* 0x000fe20003f6e000 */
[C---:B---3--:R-:W-:Y:S01]  /*0400*/  FADD R22, -R12.reuse, R8 ;  /* 0x000000080c167221 */ /* 0x048fe20000000100 */
[----:B----4-:R-:W-:Y:S01]  /*0410*/  FADD R16, -R12, R16 ;  /* 0x000000100c107221 */ /* 0x010fe20000000100 */
[----:B------:R-:W-:Y:S01]  /*0420*/  @P6 FMUL R7, R7, 0.25 ;  /* 0x3e80000007076820 */ /* 0x000fe20000400000 */
[----:B------:R-:W-:Y:S01]  /*0430*/  FADD R12, -R13, R9 ;  /* 0x000000090d0c7221 */ /* 0x000fe20000000100 */
[----:B------:R-:W-:Y:S01]  /*0440*/  @P4 FMUL R25, R25, 0.25 ;  /* 0x3e80000019194820 */ /* 0x000fe20000400000 */
[----:B------:R-:W1:Y:S01]  /*0450*/  LDC.64 R8, c[0x0][0x230] ;  /* 0x00008c00ff087b82 */ /* 0x000e620000000a00 */
[----:B------:R-:W-:-:S04]  /*0460*/  @!P1 FMUL R7, R7, 16777216 ;  /* 0x4b80000007079820 */ /* 0x000fc80000400000 */
[----:B------:R-:W-:Y:S01]  /*0470*/  @P2 FMUL R29, R29, 0.25 ;  /* 0x3e8000001d1d2820 */ /* 0x000fe20000400000 */
[----:B------:R-:W-:-:S03]  /*0480*/  @!P5 FMUL R25, R25, 16777216 ;  /* 0x4b8000001919d820 */ /* 0x000fc60000400000 */
[----:B------:R-:W-:Y:S01]  /*0490*/  @!P3 FMUL R29, R29, 16777216 ;  /* 0x4b8000001d1db820 */ /* 0x000fe20000400000 */
[----:B------:R-:W2:Y:S01]  /*04a0*/  MUFU.RCP R5, R28 ;  /* 0x0000001c00057308 */ /* 0x000ea20000001000 */
[----:B------:R-:W-:Y:S01]  /*04b0*/  FADD R17, -R13, R17 ;  /* 0x000000110d117221 */ /* 0x000fe20000000100 */
[C---:B------:R-:W-:Y:S01]  /*04c0*/  FADD R13, -R14.reuse, R10 ;  /* 0x0000000a0e0d7221 */ /* 0x040fe20000000100 */
[----:B------:R-:W-:-:S05]  /*04d0*/  FADD R18, -R14, R18 ;  /* 0x000000120e127221 */ /* 0x000fca0000000100 */
[----:B------:R-:W3:Y:S01]  /*04e0*/  MUFU.RCP R23, R25 ;  /* 0x0000001900177308 */ /* 0x000ee20000001000 */
[----:B------:R-:W-:Y:S01]  /*04f0*/  FADD R14, -R15, R11 ;  /* 0x0000000b0f0e7221 */ /* 0x000fe20000000100 */
[----:B------:R-:W-:-:S06]  /*0500*/  FSEL R11, R4, 1, P2 ;  /* 0x3f800000040b7808 */ /* 0x000fcc0001000000 */
[----:B------:R0:W4:Y:S01]  /*0510*/  MUFU.RCP R6, R29 ;  /* 0x0000001d00067308 */ /* 0x0001220000001000 */
[----:B------:R-:W-:-:S07]  /*0520*/  FSEL R10, R4, 1, P4 ;  /* 0x3f800000040a7808 */ /* 0x000fce0002000000 */
[----:B------:R-:W5:Y:S01]  /*0530*/  MUFU.RCP R7, R7 ;  /* 0x0000000700077308 */ /* 0x000f620000001000 */
[----:B------:R-:W-:Y:S01]  /*0540*/  FSEL R4, R4, 1, P6 ;  /* 0x3f80000004047808 */ /* 0x000fe20003000000 */
[----:B------:R-:W-:Y:S01]  /*0550*/  @!P5 FMUL R10, R10, 16777216 ;  /* 0x4b8000000a0ad820 */ /* 0x000fe20000400000 */
[----:B------:R-:W-:Y:S01]  /*0560*/  @!P3 FMUL R11, R11, 16777216 ;  /* 0x4b8000000b0bb820 */ /* 0x000fe20000400000 */
[----:B------:R-:W-:Y:S02]  /*0570*/  FADD R19, -R15, R19 ;  /* 0x000000130f137221 */ /* 0x000fe40000000100 */
[----:B------:R-:W-:Y:S01]  /*0580*/  @!P1 FMUL R4, R4, 16777216 ;  /* 0x4b80000004049820 */ /* 0x000fe20000400000 */
[----:B--2---:R-:W-:Y:S01]  /*0590*/  FMUL R15, R5, R24 ;  /* 0x00000018050f7220 */ /* 0x004fe20000400000 */
[----:B---3--:R-:W-:Y:S01]  /*05a0*/  FMUL R25, R23, R10 ;  /* 0x0000000a17197220 */ /* 0x008fe20000400000 */
[----:B0-----:R-:W-:-:S04]  /*05b0*/  IMAD.WIDE R28, R20, 0x4, R26 ;  /* 0x00000004141c7825 */ /* 0x001fc800078e021a */
[----:B----4-:R-:W-:Y:S01]  /*05c0*/  FMUL R24, R6, R11 ;  /* 0x0000000b06187220 */ /* 0x010fe20000400000 */
[----:B------:R-:W-:Y:S01]  /*05d0*/  CS2R R10, SRZ ;  /* 0x00000000000a7805 */ /* 0x000fe2000001ff00 */
[----:B-1----:R-:W-:Y:S01]  /*05e0*/  IMAD.WIDE R26, R20, 0x4, R8 ;  /* 0x00000004141a7825 */ /* 0x002fe200078e0208 */
[----:B------:R-:W-:-:S03]  /*05f0*/  CS2R R8, SRZ ;  /* 0x0000000000087805 */ /* 0x000fc6000001ff00 */
[----:B-----5:R-:W-:Y:S01]  /*0600*/  FMUL R23, R7, R4 ;  /* 0x0000000407177220 */ /* 0x020fe20000400000 */
[----:B------:R-:W-:Y:S02]  /*0610*/  CS2R R4, SRZ ;  /* 0x0000000000047805 */ /* 0x000fe4000001ff00 */
[----:B------:R-:W-:Y:S01]  /*0620*/  CS2R R6, SRZ ;  /* 0x0000000000067805 */ /* 0x000fe2000001ff00 */
[----:B------:R0:W2:Y:S05]  /*0630*/  @!P0 LDG.E.EL.128 R8, desc[UR6][R26.64] ;  /* 0x000000061a088981 */ /* 0x0000aa000c2e1d00 */
[----:B------:R1:W2:Y:S01]  /*0640*/  @!P0 LDG.E.EL.128 R4, desc[UR6][R28.64] ;  /* 0x000000061c048981 */ /* 0x0002a2000c2e1d00 */
[----:B------:R-:W1:Y:S01]  /*0650*/  S2R R20, SR_TID.X ;  /* 0x0000000000147919 */ /* 0x000e620000002100 */
[----:B------:R-:W3:Y:S01]  /*0660*/  S2UR UR5, SR_CgaCtaId ;  /* 0x00000000000579c3 */ /* 0x000ee20000008800 */
[----:B------:R-:W-:Y:S01]  /*0670*/  FMUL R14, R23, R14 ;  /* 0x0000000e170e7220 */ /* 0x000fe20000400000 */
[----:B------:R-:W-:Y:S01]  /*0680*/  FMUL R13, R25, R13 ;  /* 0x0000000d190d7220 */ /* 0x000fe20000400000 */
[C---:B0-----:R-:W-:Y:S01]  /*0690*/  FMUL R26, R24.reuse, R17 ;  /* 0x00000011181a7220 */ /* 0x041fe20000400000 */
[----:B------:R-:W-:Y:S01]  /*06a0*/  FMUL R24, R24, R12 ;  /* 0x0000000c18187220 */ /* 0x000fe20000400000 */
[----:B------:R-:W-:Y:S01]  /*06b0*/  UMOV UR4, 0x400 ;  /* 0x0000040000047882 */ /* 0x000fe20000000000 */
[----:B-1----:R-:W-:-:S02]  /*06c0*/  IMAD.SHL.U32 R28, R20, 0x80, RZ ;  /* 0x00000080141c7824 */ /* 0x002fc400078e00ff */
[----:B------:R-:W-:Y:S01]  /*06d0*/  FMUL R20, R23, R19 ;  /* 0x0000001317147220 */ /* 0x000fe20000400000 */
[----:B------:R-:W-:Y:S01]  /*06e0*/  FMUL R19, R25, R18 ;  /* 0x0000001219137220 */ /* 0x000fe20000400000 */
[C---:B------:R-:W-:Y:S01]  /*06f0*/  FMUL R23, R15.reuse, R16 ;  /* 0x000000100f177220 */ /* 0x040fe20000400000 */
[----:B------:R-:W-:Y:S01]  /*0700*/  FMUL R25, R15, R22 ;  /* 0x000000160f197220 */ /* 0x000fe20000400000 */
[----:B------:R-:W-:Y:S01]  /*0710*/  LOP3.LUT R28, R28, 0x380, RZ, 0xc0, !PT ;  /* 0x000003801c1c7812 */ /* 0x000fe200078ec0ff */
[----:B---3--:R-:W-:-:S03]  /*0720*/  UPRMT UR4, UR5, 0x654, UR4 ;  /* 0x0000065405047896 */ /* 0x008fc60008000004 */
[C---:B------:R-:W-:Y:S02]  /*0730*/  LOP3.LUT R27, R28.reuse, R21, RZ, 0xfc, !PT ;  /* 0x000000151c1b7212 */ /* 0x040fe400078efcff */
[C---:B------:R-:W-:Y:S02]  /*0740*/  LOP3.LUT R16, R28.reuse, 0x20, RZ, 0xfc, !PT ;  /* 0x000000201c107812 */ /* 0x040fe400078efcff */
[C---:B------:R-:W-:Y:S02]  /*0750*/  LOP3.LUT R18, R28.reuse, 0x40, RZ, 0xfc, !PT ;  /* 0x000000401c127812 */ /* 0x040fe400078efcff */
[C---:B------:R-:W-:Y:S02]  /*0760*/  LOP3.LUT R22, R28.reuse, 0x60, RZ, 0xfc, !PT ;  /* 0x000000601c167812 */ /* 0x040fe400078efcff */
[-C--:B------:R-:W-:Y:S02]  /*0770*/  LEA.HI R15, R28, R27.reuse, RZ, 0x1b ;  /* 0x0000001b1c0f7211 */ /* 0x080fe400078fd8ff */
[----:B------:R-:W-:-:S02]  /*0780*/  LEA.HI R16, R16, R27, RZ, 0x1b ;  /* 0x0000001b10107211 */ /* 0x000fc400078fd8ff */
[-C--:B------:R-:W-:Y:S02]  /*0790*/  LEA.HI R18, R18, R27.reuse, RZ, 0x1b ;  /* 0x0000001b12127211 */ /* 0x080fe400078fd8ff */
[----:B------:R-:W-:Y:S02]  /*07a0*/  LEA.HI R22, R22, R27, RZ, 0x1b ;  /* 0x0000001b16167211 */ /* 0x000fe400078fd8ff */
[----:B------:R-:W-:Y:S02]  /*07b0*/  LEA R15, R15, UR4, 0x2 ;  /* 0x000000040f0f7c11 */ /* 0x000fe4000f8e10ff */
[----:B------:R-:W-:Y:S02]  /*07c0*/  LEA R16, R16, UR4, 0x2 ;  /* 0x0000000410107c11 */ /* 0x000fe4000f8e10ff */
[----:B------:R-:W-:Y:S02]  /*07d0*/  LEA R18, R18, UR4, 0x2 ;  /* 0x0000000412127c11 */ /* 0x000fe4000f8e10ff */
[----:B------:R-:W-:Y:S01]  /*07e0*/  LOP3.LUT R0, R0, 0x1c, R3, 0xf8, !PT ;  /* 0x0000001c00007812 */ /* 0x000fe200078ef803 */
[-CC-:B--2---:R-:W-:Y:S01]  /*07f0*/  FFMA R12, R25, R4.reuse, R8.reuse ;  /* 0x00000004190c7223 */ /* 0x184fe20000000008 */
[----:B------:R-:W-:Y:S01]  /*0800*/  FFMA R23, R23, R4, R8 ;  /* 0x0000000417177223 */ /* 0x000fe20000000008 */
[----:B------:R-:W-:Y:S01]  /*0810*/  FFMA R4, R24, R5, R9 ;  /* 0x0000000518047223 */ /* 0x000fe20000000009 */
[-CC-:B------:R-:W-:Y:S01]  /*0820*/  FFMA R13, R13, R6.reuse, R10.reuse ;  /* 0x000000060d0d7223 */ /* 0x180fe2000000000a */
[----:B------:R-:W-:Y:S01]  /*0830*/  FFMA R14, R14, R7, R11 ;  /* 0x000000070e0e7223 */ /* 0x000fe2000000000b */
[----:B------:R-:W-:Y:S01]  /*0840*/  FSETP.GEU.AND P3, PT, R12, RZ, PT ;  /* 0x000000ff0c00720b */ /* 0x000fe20003f6e000 */
[----:B------:R-:W-:Y:S01]  /*0850*/  FFMA R5, R26, R5, R9 ;  /* 0x000000051a057223 */ /* 0x000fe20000000009 */
[----:B------:R-:W-:Y:S01]  /*0860*/  FSETP.GEU.AND P2, PT, R4, RZ, PT ;  /* 0x000000ff0400720b */ /* 0x000fe20003f4e000 */
[----:B------:R-:W-:Y:S01]  /*0870*/  FFMA R19, R19, R6, R10 ;  /* 0x0000000613137223 */ /* 0x000fe2000000000a */
[----:B------:R-:W-:Y:S01]  /*0880*/  FSETP.GEU.AND P1, PT, R13, RZ, PT ;  /* 0x000000ff0d00720b */ /* 0x000fe20003f2e000 */
[----:B------:R-:W-:Y:S01]  /*0890*/  FFMA R20, R20, R7, R11 ;  /* 0x0000000714147223 */ /* 0x000fe2000000000b */
[----:B------:R-:W-:-:S02]  /*08a0*/  FSETP.GEU.AND P0, PT, R14, RZ, PT ;  /* 0x000000ff0e00720b */ /* 0x000fc40003f0e000 */
[----:B------:R-:W-:Y:S02]  /*08b0*/  FSEL R12, R12, RZ, P3 ;  /* 0x000000ff0c0c7208 */ /* 0x000fe40001800000 */
[----:B------:R-:W-:Y:S02]  /*08c0*/  FSEL R7, R4, RZ, P2 ;  /* 0x000000ff04077208 */ /* 0x000fe40001000000 */
[----:B------:R-:W-:Y:S02]  /*08d0*/  FSETP.GEU.AND P3, PT, R23, RZ, PT ;  /* 0x000000ff1700720b */ /* 0x000fe40003f6e000 */
[----:B------:R-:W-:Y:S02]  /*08e0*/  FSEL R13, R13, RZ, P1 ;  /* 0x000000ff0d0d7208 */ /* 0x000fe40000800000 */
[----:B------:R-:W-:Y:S02]  /*08f0*/  FSETP.GEU.AND P2, PT, R5, RZ, PT ;  /* 0x000000ff0500720b */ /* 0x000fe40003f4e000 */
[----:B------:R-:W-:-:S02]  /*0900*/  FSEL R14, R14, RZ, P0 ;  /* 0x000000ff0e0e7208 */ /* 0x000fc40000000000 */
[----:B------:R-:W-:Y:S02]  /*0910*/  FSETP.GEU.AND P1, PT, R19, RZ, PT ;  /* 0x000000ff1300720b */ /* 0x000fe40003f2e000 */
[----:B------:R-:W-:Y:S02]  /*0920*/  LEA R25, R22, UR4, 0x2 ;  /* 0x0000000416197c11 */ /* 0x000fe4000f8e10ff */
[----:B------:R-:W-:Y:S01]  /*0930*/  FSETP.GEU.AND P0, PT, R20, RZ, PT ;  /* 0x000000ff1400720b */ /* 0x000fe20003f0e000 */
[----:B------:R-:W-:Y:S01]  /*0940*/  STS [R15], R12 ;  /* 0x0000000c0f007388 */ /* 0x000fe20000000800 */
[----:B------:R-:W-:Y:S02]  /*0950*/  FSEL R8, R23, RZ, P3 ;  /* 0x000000ff17087208 */ /* 0x000fe40001800000 */
[----:B------:R-:W-:Y:S01]  /*0960*/  FSEL R17, R5, RZ, P2 ;  /* 0x000000ff05117208 */ /* 0x000fe20001000000 */
[----:B------:R-:W-:Y:S01]  /*0970*/  STS [R16+0x80], R7 ;  /* 0x0000800710007388 */ /* 0x000fe20000000800 */
[----:B------:R-:W-:-:S02]  /*0980*/  FSEL R19, R19, RZ, P1 ;  /* 0x000000ff13137208 */ /* 0x000fc40000800000 */
[----:B------:R-:W-:Y:S01]  /*0990*/  FSEL R20, R20, RZ, P0 ;  /* 0x000000ff14147208 */ /* 0x000fe20000000000 */
[----:B------:R-:W-:Y:S04]  /*09a0*/  STS [R18+0x100], R13 ;  /* 0x0001000d12007388 */ /* 0x000fe80000000800 */
[----:B------:R0:W-:Y:S04]  /*09b0*/  STS [R25+0x180], R14 ;  /* 0x0001800e19007388 */ /* 0x0001e80000000800 */
[----:B------:R1:W-:Y:S04]  /*09c0*/  STS [R15+0x40], R8 ;  /* 0x000040080f007388 */ /* 0x0003e80000000800 */
[----:B------:R-:W-:Y:S04]  /*09d0*/  STS [R16+0xc0], R17 ;  /* 0x0000c01110007388 */ /* 0x000fe80000000800 */
[----:B------:R-:W-:Y:S04]  /*09e0*/  STS [R18+0x140], R19 ;  /* 0x0001401312007388 */ /* 0x000fe80000000800 */
[----:B------:R-:W-:Y:S01]  /*09f0*/  STS [R25+0x1c0], R20 ;  /* 0x0001c01419007388 */ /* 0x000fe20000000800 */
[----:B------:R-:W-:-:S02]  /*0a00*/  SHF.R.U32.HI R9, RZ, 0x5, R3 ;  /* 0x00000005ff097819 */ /* 0x000fc40000011603 */
[----:B------:R-:W-:Y:S02]  /*0a10*/  LOP3.LUT R10, R3, 0x1fc, RZ, 0xc0, !PT ;  /* 0x000001fc030a7812 */ /* 0x000fe400078ec0ff */
[----:B------:R-:W-:-:S05]  /*0a20*/  SGXT.U32 R9, R9, 0x4 ;  /* 0x000000040909781a */ /* 0x000fca0000000000 */
[----:B------:R-:W-:-:S05]  /*0a30*/  IMAD.IADD R9, R10, 0x1, R9 ;  /* 0x000000010a097824 */ /* 0x000fca00078e0209 */
[----:B0-----:R-:W-:Y:S01]  /*0a40*/  LEA R14, R9, UR4, 0x2 ;  /* 0x00000004090e7c11 */ /* 0x001fe2000f8e10ff */
[----:B------:R-:W-:Y:S01]  /*0a50*/  BAR.SYNC.DEFER_BLOCKING 0x0 ;  /* 0x0000000000007b1d */ /* 0x000fe20000010000 */
[----:B------:R-:W-:-:S05]  /*0a60*/  LOP3.LUT R11, R2, R21, RZ, 0xfc, !PT ;  /* 0x00000015020b7212 */ /* 0x000fca00078efcff */
[----:B------:R-:W-:Y:S02]  /*0a70*/  IMAD.HI R12, R11, 0x2aaaaaab, RZ ;  /* 0x2aaaaaab0b0c7827 */ /* 0x000fe400078e02ff */
[----:B-1----:R-:W0:Y:S01]  /*0a80*/  LDC.64 R8, c[0x0][0x238] ;  /* 0x00008e00ff087b82 */ /* 0x002e220000000a00 */
[----:B------:R-:W-:Y:S04]  /*0a90*/  LDS R4, [R14] ;  /* 0x000000000e047984 */ /* 0x000fe80000000800 */
[----:B------:R-:W-:Y:S04]  /*0aa0*/  LDS R5, [R14+0x4] ;  /* 0x000004000e057984 */ /* 0x000fe80000000800 */
[----:B------:R-:W-:Y:S04]  /*0ab0*/  LDS R6, [R14+0x8] ;  /* 0x000008000e067984 */ /* 0x000fe80000000800 */
[----:B------:R-:W1:Y:S01]  /*0ac0*/  LDS R7, [R14+0xc] ;  /* 0x00000c000e077984 */ /* 0x000e620000000800 */
[----:B------:R-:W-:-:S04]  /*0ad0*/  SHF.R.U32.HI R13, RZ, 0x1f, R12 ;  /* 0x0000001fff0d7819 */ /* 0x000fc8000001160c */
[----:B------:R-:W-:Y:S02]  /*0ae0*/  LEA.HI.SX32 R12, R12, R13, 0x1a ;  /* 0x0000000d0c0c7211 */ /* 0x000fe400078fd2ff */
[----:B------:R-:W-:Y:S02]  /*0af0*/  ISETP.GE.AND P0, PT, R0, 0x384, PT ;  /* 0x000003840000780c */ /* 0x000fe40003f06270 */
[----:B------:R-:W-:Y:S01]  /*0b00*/  LOP3.LUT R21, R2, 0x10, R21, 0xfe, !PT ;  /* 0x0000001002157812 */ /* 0x000fe200078efe15 */
[----:B------:R-:W-:Y:S01]  /*0b10*/  IMAD R3, R12, -0x180, R11 ;  /* 0xfffffe800c037824 */ /* 0x000fe200078e020b */
[----:B------:R-:W-:Y:S02]  /*0b20*/  ISETP.LT.AND P1, PT, R11, 0x600, !P0 ;  /* 0x000006000b00780c */ /* 0x000fe40004721270 */
[----:B------:R-:W-:Y:S01]  /*0b30*/  ISETP.LT.AND P0, PT, R21, 0x600, !P0 ;  /* 0x000006001500780c */ /* 0x000fe20004701270 */
[----:B------:R-:W-:Y:S01]  /*0b40*/  IMAD R3, R3, 0x384, R0 ;  /* 0x0000038403037824 */ /* 0x000fe200078e0200 */
[----:B------:R-:W-:-:S03]  /*0b50*/  LOP3.LUT R11, R10, 0x200, RZ, 0xfc, !PT ;  /* 0x000002000a0b7812 */ /* 0x000fc600078efcff */
[----:B------:R-:W-:Y:S01]  /*0b60*/  IMAD R3, R12, 0xa8c00, R3 ;  /* 0x000a8c000c037824 */ /* 0x000fe200078e0203 */
[----:B------:R-:W-:-:S03]  /*0b70*/  LEA.HI R11, R11, R10, RZ, 0x1b ;  /* 0x0000000a0b0b7211 */ /* 0x000fc600078fd8ff */
[----:B0-----:R-:W-:Y:S01]  /*0b80*/  IMAD.WIDE R2, R3, 0x4, R8 ;  /* 0x0000000403027825 */ /* 0x001fe200078e0208 */
[----:B------:R-:W-:-:S04]  /*0b90*/  LEA R11, R11, UR4, 0x2 ;  /* 0x000000040b0b7c11 */ /* 0x000fc8000f8e10ff */
[----:B-1----:R0:W-:Y:S02]  /*0ba0*/  @P1 STG.E.128 desc[UR6][R2.64], R4 ;  /* 0x0000000402001986 */ /* 0x0021e4000c101d06 */
[----:B0-----:R-:W-:Y:S05]  /*0bb0*/  @!P0 EXIT ;  /* 0x000000000000894d */ /* 0x001fea0003800000 */
[----:B0-----:R-:W-:Y:S01]  /*0bc0*/  LDS R4, [R11+0x800] ;  /* 0x000800000b047984 */ /* 0x001fe20000000800 */
[----:B------:R-:W-:-:S03]  /*0bd0*/  IMAD.HI R2, R21, 0x2aaaaaab, RZ ;  /* 0x2aaaaaab15027827 */ /* 0x000fc600078e02ff */
[----:B------:R-:W-:Y:S02]  /*0be0*/  LDS R5, [R11+0x804] ;  /* 0x000804000b057984 */ /* 0x000fe40000000800 */
[----:B------:R-:W-:Y:S02]  /*0bf0*/  SHF.R.U32.HI R3, RZ, 0x1f, R2 ;  /* 0x0000001fff037819 */ /* 0x000fe40000011602 */
[----:B------:R-:W-:Y:S02]  /*0c00*/  LDS R6, [R11+0x808] ;  /* 0x000808000b067984 */ /* 0x000fe40000000800 */
[----:B------:R-:W-:Y:S02]  /*0c10*/  LEA.HI.SX32 R2, R2, R3, 0x1a ;  /* 0x0000000302027211 */ /* 0x000fe400078fd2ff */
[----:B------:R-:W0:Y:S03]  /*0c20*/  LDS R7, [R11+0x80c] ;  /* 0x00080c000b077984 */ /* 0x000e260000000800 */
[----:B------:R-:W-:-:S04]  /*0c30*/  IMAD R21, R2, -0x180, R21 ;  /* 0xfffffe8002157824 */ /* 0x000fc800078e0215 */
[----:B------:R-:W-:-:S04]  /*0c40*/  IMAD R21, R21, 0x384, R0 ;  /* 0x0000038415157824 */ /* 0x000fc800078e0200 */
[----:B------:R-:W-:-:S04]  /*0c50*/  IMAD R21, R2, 0xa8c00, R21 ;  /* 0x000a8c0002157824 */ /* 0x000fc800078e0215 */
[----:B------:R-:W-:-:S05]  /*0c60*/  IMAD.WIDE R8, R21, 0x4, R8 ;  /* 0x0000000415087825 */ /* 0x000fca00078e0208 */
[----:B0-----:R-:W-:Y:S01]  /*0c70*/  STG.E.128 desc[UR6][R8.64], R4 ;  /* 0x0000000408007986 */ /* 0x001fe2000c101d06 */
[----:B------:R-:W-:Y:S05]  /*0c80*/  EXIT ;  /* 0x000000000000794d */ /* 0x000fea0003800000 */
.L_x_0:
[----:B------:R-:W-:-:S00]  /*0c90*/  BRA `(.L_x_0) ;  /* 0xfffffffc00fc7947 */ /* 0x000fc0000383ffff */
[----:B------:R-:W-:-:S00]  /*0ca0*/  NOP ;  /* 0x0000000000007918 */ /* 0x000fc00000000000 */
        /* <DEDUP_REMOVED lines=13> */
.L_x_1:


//--------------------- .nv.global.init           --------------------------
	.section	.nv.global.init,"aw",@progbits
.nv.global.init:
	.type		_$_str,@object
	.size		_$_str,(_$_str_$_2 - _$_str)
_$_str:
        /*0000*/ 	.byte	0x5f, 0x5f, 0x43, 0x55, 0x44, 0x41, 0x5f, 0x46, 0x54, 0x5a, 0x00
	.type		_$_str_$_2,@object
	.size		_$_str_$_2,(.L_1 - _$_str_$_2)
_$_str_$_2:
        /*000b*/ 	.byte	0x5f, 0x5f, 0x43, 0x55, 0x44, 0x41, 0x5f, 0x50, 0x52, 0x45, 0x43, 0x5f, 0x53, 0x51, 0x52, 0x54
        /*001b*/ 	.byte	0x00
.L_1:


//--------------------- .nv.shared.triton_poi_fused__native_batch_norm_legit_no_training_relu_34 --------------------------
	.section	.nv.shared.triton_poi_fused__native_batch_norm_legit_no_training_relu_34,"aw",@nobits
	.sectionflags	@""
	.align	16
	.zero		1024


//--------------------- .nv.constant0.triton_poi_fused__native_batch_norm_legit_no_training_relu_34 --------------------------
	.section	.nv.constant0.triton_poi_fused__native_batch_norm_legit_no_training_relu_34,"a",@progbits
	.sectionflags	@""
	.align	4
.nv.constant0.triton_poi_fused__native_batch_norm_legit_no_training_relu_34:
	.zero		584
